//
// Generated by NVIDIA NVVM Compiler
//
// Compiler Build ID: CL-36424714
// Cuda compilation tools, release 13.0, V13.0.88
// Based on NVVM 20.0.0
//

.version 9.0
.target sm_100
.address_size 64

	// .globl	_Z19transpose0_baselinePfS_mm

.visible .entry _Z19transpose0_baselinePfS_mm(
	.param .u64 .ptr .align 1 _Z19transpose0_baselinePfS_mm_param_0,
	.param .u64 .ptr .align 1 _Z19transpose0_baselinePfS_mm_param_1,
	.param .u64 _Z19transpose0_baselinePfS_mm_param_2,
	.param .u64 _Z19transpose0_baselinePfS_mm_param_3
)
{
	.reg .pred 	%p<4>;
	.reg .b32 	%r<13>;
	.reg .b32 	%f<2>;
	.reg .b64 	%rd<13>;

	ld.param.u64 	%rd1, [_Z19transpose0_baselinePfS_mm_param_0];
	ld.param.u64 	%rd2, [_Z19transpose0_baselinePfS_mm_param_1];
	ld.param.u64 	%rd3, [_Z19transpose0_baselinePfS_mm_param_2];
	ld.param.u64 	%rd4, [_Z19transpose0_baselinePfS_mm_param_3];
	mov.u32 	%r3, %ntid.x;
	mov.u32 	%r4, %ctaid.x;
	mov.u32 	%r5, %tid.x;
	mad.lo.s32 	%r1, %r3, %r4, %r5;
	mov.u32 	%r6, %ntid.y;
	mov.u32 	%r7, %ctaid.y;
	mov.u32 	%r8, %tid.y;
	mad.lo.s32 	%r2, %r6, %r7, %r8;
	cvt.u64.u32 	%rd5, %r2;
	setp.le.u64 	%p1, %rd3, %rd5;
	cvt.s64.s32 	%rd6, %r1;
	setp.le.u64 	%p2, %rd4, %rd6;
	or.pred  	%p3, %p1, %p2;
	@%p3 bra 	$L__BB0_2;
	cvta.to.global.u64 	%rd7, %rd1;
	cvta.to.global.u64 	%rd8, %rd2;
	cvt.u32.u64 	%r9, %rd3;
	mad.lo.s32 	%r10, %r1, %r9, %r2;
	cvt.u32.u64 	%r11, %rd4;
	mad.lo.s32 	%r12, %r2, %r11, %r1;
	mul.wide.s32 	%rd9, %r12, 4;
	add.s64 	%rd10, %rd7, %rd9;
	ld.global.f32 	%f1, [%rd10];
	mul.wide.s32 	%rd11, %r10, 4;
	add.s64 	%rd12, %rd8, %rd11;
	st.global.f32 	[%rd12], %f1;
$L__BB0_2:
	ret;

}


// ===== COMPILED SASS (sm_100) =====

	.target	sm_100

	.elftype	@"ET_EXEC"


//--------------------- .note.nv.tkinfo           --------------------------
	.section	.note.nv.tkinfo,"",@"SHT_NOTE"
	.sectionflags	@"SHF_NOTE_NV_TKINFO"
	.tkinfo
        /*0018*/ 	.word	0x00000002
        /*0030*/ 	.string	""
        /*0030*/ 	.string	"ptxas"
        /*0030*/ 	.string	"Cuda compilation tools, release 13.0, V13.0.88"
        /*0030*/ 	.string	"Build cuda_13.0.r13.0/compiler.36424714_0"
        /*0030*/ 	.string	"-arch sm_100 -m 64 "



//--------------------- .note.nv.cuinfo           --------------------------
	.section	.note.nv.cuinfo,"",@"SHT_NOTE"
	.sectionflags	@"SHF_NOTE_NV_CUINFO"
        /*0018*/ 	.short	0x0002
        /*001a*/ 	.short	0x0064
        /*001c*/ 	.short	0x0082
	.zero		2


//--------------------- .nv.info                  --------------------------
	.section	.nv.info,"",@"SHT_CUDA_INFO"
	.align	4


	//----- nvinfo : EIATTR_REGCOUNT
	.align		4
        /*0000*/ 	.byte	0x04, 0x2f
        /*0002*/ 	.short	(.L_1 - .L_0)
	.align		4
.L_0:
        /*0004*/ 	.word	index@(_Z19transpose0_baselinePfS_mm)
        /*0008*/ 	.word	0x0000000a


	//----- nvinfo : EIATTR_FRAME_SIZE
	.align		4
.L_1:
        /*000c*/ 	.byte	0x04, 0x11
        /*000e*/ 	.short	(.L_3 - .L_2)
	.align		4
.L_2:
        /*0010*/ 	.word	index@(_Z19transpose0_baselinePfS_mm)
        /*0014*/ 	.word	0x00000000


	//----- nvinfo : EIATTR_MIN_STACK_SIZE
	.align		4
.L_3:
        /*0018*/ 	.byte	0x04, 0x12
        /*001a*/ 	.short	(.L_5 - .L_4)
	.align		4
.L_4:
        /*001c*/ 	.word	index@(_Z19transpose0_baselinePfS_mm)
        /*0020*/ 	.word	0x00000000
.L_5:


//--------------------- .nv.compat                --------------------------
	.section	.nv.compat,"",@"SHT_CUDA_COMPAT_INFO"
	.align	4
        /*0000*/ 	.byte	0x02, 0x09, 0x00, 0x00, 0x02, 0x02, 0x01, 0x00, 0x02, 0x05, 0x05, 0x00, 0x03, 0x07, 0x01, 0x01
        /*0010*/ 	.byte	0x02, 0x03, 0x00, 0x00, 0x02, 0x06, 0x01, 0x00, 0x04, 0x0b, 0x08, 0x00, 0x09, 0x00, 0x00, 0x00
        /*0020*/ 	.byte	0x00, 0x00, 0x00, 0x00


//--------------------- .nv.info._Z19transpose0_baselinePfS_mm --------------------------
	.section	.nv.info._Z19transpose0_baselinePfS_mm,"",@"SHT_CUDA_INFO"
	.sectionflags	@""
	.align	4


	//----- nvinfo : EIATTR_CUDA_API_VERSION
	.align		4
        /*0000*/ 	.byte	0x04, 0x37
        /*0002*/ 	.short	(.L_7 - .L_6)
.L_6:
        /*0004*/ 	.word	0x00000082


	//----- nvinfo : EIATTR_KPARAM_INFO
	.align		4
.L_7:
        /*0008*/ 	.byte	0x04, 0x17
        /*000a*/ 	.short	(.L_9 - .L_8)
.L_8:
        /*000c*/ 	.word	0x00000000
        /*0010*/ 	.short	0x0003
        /*0012*/ 	.short	0x0018
        /*0014*/ 	.byte	0x00, 0xf0, 0x21, 0x00


	//----- nvinfo : EIATTR_KPARAM_INFO
	.align		4
.L_9:
        /*0018*/ 	.byte	0x04, 0x17
        /*001a*/ 	.short	(.L_11 - .L_10)
.L_10:
        /*001c*/ 	.word	0x00000000
        /*0020*/ 	.short	0x0002
        /*0022*/ 	.short	0x0010
        /*0024*/ 	.byte	0x00, 0xf0, 0x21, 0x00


	//----- nvinfo : EIATTR_KPARAM_INFO
	.align		4
.L_11:
        /*0028*/ 	.byte	0x04, 0x17
        /*002a*/ 	.short	(.L_13 - .L_12)
.L_12:
        /*002c*/ 	.word	0x00000000
        /*0030*/ 	.short	0x0001
        /*0032*/ 	.short	0x0008
        /*0034*/ 	.byte	0x00, 0xf5, 0x21, 0x00


	//----- nvinfo : EIATTR_KPARAM_INFO
	.align		4
.L_13:
        /*0038*/ 	.byte	0x04, 0x17
        /*003a*/ 	.short	(.L_15 - .L_14)
.L_14:
        /*003c*/ 	.word	0x00000000
        /*0040*/ 	.short	0x0000
        /*0042*/ 	.short	0x0000
        /*0044*/ 	.byte	0x00, 0xf5, 0x21, 0x00


	//----- nvinfo : EIATTR_SPARSE_MMA_MASK
	.align		4
.L_15:
        /*0048*/ 	.byte	0x03, 0x50
        /*004a*/ 	.short	0x0000


	//----- nvinfo : EIATTR_MAXREG_COUNT
	.align		4
        /*004c*/ 	.byte	0x03, 0x1b
        /*004e*/ 	.short	0x00ff


	//----- nvinfo : EIATTR_MERCURY_ISA_VERSION
	.align		4
        /*0050*/ 	.byte	0x03, 0x5f
        /*0052*/ 	.short	0x0101


	//----- nvinfo : EIATTR_VRC_CTA_INIT_COUNT
	.align		4
        /*0054*/ 	.byte	0x02, 0x4a
	.zero		1
	.zero		1


	//----- nvinfo : EIATTR_EXIT_INSTR_OFFSETS
	.align		4
        /*0058*/ 	.byte	0x04, 0x1c
        /*005a*/ 	.short	(.L_17 - .L_16)


	//   ....[0]....
.L_16:
        /*005c*/ 	.word	0x000000f0


	//   ....[1]....
        /*0060*/ 	.word	0x00000190


	//----- nvinfo : EIATTR_CBANK_PARAM_SIZE
	.align		4
.L_17:
        /*0064*/ 	.byte	0x03, 0x19
        /*0066*/ 	.short	0x0020


	//----- nvinfo : EIATTR_PARAM_CBANK
	.align		4
        /*0068*/ 	.byte	0x04, 0x0a
        /*006a*/ 	.short	(.L_19 - .L_18)
	.align		4
.L_18:
        /*006c*/ 	.word	index@(.nv.constant0._Z19transpose0_baselinePfS_mm)
        /*0070*/ 	.short	0x0380
        /*0072*/ 	.short	0x0020


	//----- nvinfo : EIATTR_SW_WAR
	.align		4
.L_19:
        /*0074*/ 	.byte	0x04, 0x36
        /*0076*/ 	.short	(.L_21 - .L_20)
.L_20:
        /*0078*/ 	.word	0x00000008
.L_21:


//--------------------- .nv.callgraph             --------------------------
	.section	.nv.callgraph,"",@"SHT_CUDA_CALLGRAPH"
	.align	4
	.sectionentsize	8
	.align		4
        /*0000*/ 	.word	0x00000000
	.align		4
        /*0004*/ 	.word	0xffffffff
	.align		4
        /*0008*/ 	.word	0x00000000
	.align		4
        /*000c*/ 	.word	0xfffffffe
	.align		4
        /*0010*/ 	.word	0x00000000
	.align		4
        /*0014*/ 	.word	0xfffffffd
	.align		4
        /*0018*/ 	.word	0x00000000
	.align		4
        /*001c*/ 	.word	0xfffffffc


//--------------------- .text._Z19transpose0_baselinePfS_mm --------------------------
	.section	.text._Z19transpose0_baselinePfS_mm,"ax",@progbits
	.align	128
        .global         _Z19transpose0_baselinePfS_mm
        .type           _Z19transpose0_baselinePfS_mm,@function
        .size           _Z19transpose0_baselinePfS_mm,(.L_x_1 - _Z19transpose0_baselinePfS_mm)
        .other          _Z19transpose0_baselinePfS_mm,@"STO_CUDA_ENTRY STV_DEFAULT"
_Z19transpose0_baselinePfS_mm:
.text._Z19transpose0_baselinePfS_mm:
[----:B------:R-:W-:Y:S01]  /*0000*/  LDC R1, c[0x0][0x37c] ;  /* 0x0000df00ff017b82 */ /* 0x000fe20000000800 */
[----:B------:R-:W0:Y:S01]  /*0010*/  S2R R0, SR_CTAID.X ;  /* 0x0000000000007919 */ /* 0x000e220000002500 */
[----:B------:R-:W0:Y:S01]  /*0020*/  LDCU UR4, c[0x0][0x360] ;  /* 0x00006c00ff0477ac */ /* 0x000e220008000800 */
[----:B------:R-:W0:Y:S01]  /*0030*/  S2R R3, SR_TID.X ;  /* 0x0000000000037919 */ /* 0x000e220000002100 */
[----:B------:R-:W1:Y:S01]  /*0040*/  LDCU UR5, c[0x0][0x364] ;  /* 0x00006c80ff0577ac */ /* 0x000e620008000800 */
[----:B------:R-:W1:Y:S01]  /*0050*/  S2R R7, SR_CTAID.Y ;  /* 0x0000000000077919 */ /* 0x000e620000002600 */
[----:B------:R-:W2:Y:S01]  /*0060*/  LDCU.128 UR8, c[0x0][0x390] ;  /* 0x00007200ff0877ac */ /* 0x000ea20008000c00 */
[----:B------:R-:W1:Y:S01]  /*0070*/  S2R R2, SR_TID.Y ;  /* 0x0000000000027919 */ /* 0x000e620000002200 */
[----:B0-----:R-:W-:-:S05]  /*0080*/  IMAD R0, R0, UR4, R3 ;  /* 0x0000000400007c24 */ /* 0x001fca000f8e0203 */
[----:B--2---:R-:W-:Y:S01]  /*0090*/  ISETP.GE.U32.AND P0, PT, R0, UR10, PT ;  /* 0x0000000a00007c0c */ /* 0x004fe2000bf06070 */
[----:B-1----:R-:W-:Y:S01]  /*00a0*/  IMAD R7, R7, UR5, R2 ;  /* 0x0000000507077c24 */ /* 0x002fe2000f8e0202 */
[----:B------:R-:W-:-:S04]  /*00b0*/  SHF.R.S32.HI R2, RZ, 0x1f, R0 ;  /* 0x0000001fff027819 */ /* 0x000fc80000011400 */
[----:B------:R-:W-:Y:S02]  /*00c0*/  ISETP.GE.U32.AND.EX P0, PT, R2, UR11, PT, P0 ;  /* 0x0000000b02007c0c */ /* 0x000fe4000bf06100 */
[----:B------:R-:W-:-:S04]  /*00d0*/  ISETP.GE.U32.AND P1, PT, R7, UR8, PT ;  /* 0x0000000807007c0c */ /* 0x000fc8000bf26070 */
[----:B------:R-:W-:-:S13]  /*00e0*/  ISETP.GE.U32.OR.EX P0, PT, RZ, UR9, P0, P1 ;  /* 0x00000009ff007c0c */ /* 0x000fda0008706510 */
[----:B------:R-:W-:Y:S05]  /*00f0*/  @P0 EXIT ;  /* 0x000000000000094d */ /* 0x000fea0003800000 */
[----:B------:R-:W0:Y:S01]  /*0100*/  LDC.64 R2, c[0x0][0x380] ;  /* 0x0000e000ff027b82 */ /* 0x000e220000000a00 */
[----:B------:R-:W1:Y:S01]  /*0110*/  LDCU.64 UR4, c[0x0][0x358] ;  /* 0x00006b00ff0477ac */ /* 0x000e620008000a00 */
[----:B------:R-:W-:-:S04]  /*0120*/  IMAD R5, R7, UR10, R0 ;  /* 0x0000000a07057c24 */ /* 0x000fc8000f8e0200 */
[----:B0-----:R-:W-:Y:S02]  /*0130*/  IMAD.WIDE R2, R5, 0x4, R2 ;  /* 0x0000000405027825 */ /* 0x001fe400078e0202 */
[----:B------:R-:W0:Y:S04]  /*0140*/  LDC.64 R4, c[0x0][0x388] ;  /* 0x0000e200ff047b82 */ /* 0x000e280000000a00 */
[----:B-1----:R-:W2:Y:S01]  /*0150*/  LDG.E R3, desc[UR4][R2.64] ;  /* 0x0000000402037981 */ /* 0x002ea2000c1e1900 */
[----:B------:R-:W-:-:S04]  /*0160*/  IMAD R7, R0, UR8, R7 ;  /* 0x0000000800077c24 */ /* 0x000fc8000f8e0207 */
[----:B0-----:R-:W-:-:S05]  /*0170*/  IMAD.WIDE R4, R7, 0x4, R4 ;  /* 0x0000000407047825 */ /* 0x001fca00078e0204 */
[----:B--2---:R-:W-:Y:S01]  /*0180*/  STG.E desc[UR4][R4.64], R3 ;  /* 0x0000000304007986 */ /* 0x004fe2000c101904 */
[----:B------:R-:W-:Y:S05]  /*0190*/  EXIT ;  /* 0x000000000000794d */ /* 0x000fea0003800000 */
.L_x_0:
[----:B------:R-:W-:-:S00]  /*01a0*/  BRA `(.L_x_0) ;  /* 0xfffffffc00fc7947 */ /* 0x000fc0000383ffff */
[----:B------:R-:W-:-:S00]  /*01b0*/  NOP ;  /* 0x0000000000007918 */ /* 0x000fc00000000000 */
        /* <DEDUP_REMOVED lines=12> */
.L_x_1:


//--------------------- .nv.shared.reserved.0     --------------------------
	.section	.nv.shared.reserved.0,"aw",@nobits
	.weak		__nv_reservedSMEM_offset_0_alias
	.size		__nv_reservedSMEM_offset_0_alias, 0, 64
	.other		__nv_reservedSMEM_offset_0_alias,@"STO_CUDA_RESERVED_SHARED STV_DEFAULT"
__nv_reservedSMEM_offset_0_alias:
	.zero		0
	.zero		64


//--------------------- .nv.constant0._Z19transpose0_baselinePfS_mm --------------------------
	.section	.nv.constant0._Z19transpose0_baselinePfS_mm,"a",@progbits
	.sectionflags	@""
	.align	4
.nv.constant0._Z19transpose0_baselinePfS_mm:
	.zero		928


//--------------------- SYMBOLS --------------------------

	.type		.nv.reservedSmem.offset0,@object
	.size		.nv.reservedSmem.offset0,0x4
